	.headerflags	@"EF_CUDA_TEXMODE_UNIFIED EF_CUDA_64BIT_ADDRESS EF_CUDA_ACCELERATORS EF_CUDA_SM90 EF_CUDA_VIRTUAL_SM(EF_CUDA_SM90)"
	.elftype	@"ET_EXEC"


//--------------------- .nv.info                  --------------------------
	.section	.nv.info,"",@"SHT_CUDA_INFO"
	.align	4


	//----- nvinfo : EIATTR_REGCOUNT
	.align		4
        /*0000*/ 	.byte	0x04, 0x2f
        /*0002*/ 	.short	(.L_1 - .L_0)
	.align		4
.L_0:
        /*0004*/ 	.word	index@(triton_red_fused_mean_27)
        /*0008*/ 	.word	0x0000001a


	//----- nvinfo : EIATTR_MIN_STACK_SIZE
	.align		4
.L_1:
        /*000c*/ 	.byte	0x04, 0x12
        /*000e*/ 	.short	(.L_3 - .L_2)
	.align		4
.L_2:
        /*0010*/ 	.word	index@(triton_red_fused_mean_27)
        /*0014*/ 	.word	0x00000000


	//----- nvinfo : EIATTR_FRAME_SIZE
	.align		4
.L_3:
        /*0018*/ 	.byte	0x04, 0x11
        /*001a*/ 	.short	(.L_5 - .L_4)
	.align		4
.L_4:
        /*001c*/ 	.word	index@(triton_red_fused_mean_27)
        /*0020*/ 	.word	0x00000000


	//----- nvinfo : EIATTR_MIN_STACK_SIZE
	.align		4
.L_5:
        /*0024*/ 	.byte	0x04, 0x12
        /*0026*/ 	.short	(.L_7 - .L_6)
	.align		4
.L_6:
        /*0028*/ 	.word	index@(triton_red_fused_mean_27)
        /*002c*/ 	.word	0x00000000
.L_7:


//--------------------- .nv.info.triton_red_fused_mean_27 --------------------------
	.section	.nv.info.triton_red_fused_mean_27,"",@"SHT_CUDA_INFO"
	.sectionflags	@""
	.align	4


	//----- nvinfo : EIATTR_CUDA_API_VERSION
	.align		4
        /*0000*/ 	.byte	0x04, 0x37
        /*0002*/ 	.short	(.L_9 - .L_8)
.L_8:
        /*0004*/ 	.word	0x0000007c


	//----- nvinfo : EIATTR_KPARAM_INFO
	.align		4
.L_9:
        /*0008*/ 	.byte	0x04, 0x17
        /*000a*/ 	.short	(.L_11 - .L_10)
.L_10:
        /*000c*/ 	.word	0x00000000
        /*0010*/ 	.short	0x0003
        /*0012*/ 	.short	0x0014
        /*0014*/ 	.byte	0x00, 0xf0, 0x11, 0x00


	//----- nvinfo : EIATTR_KPARAM_INFO
	.align		4
.L_11:
        /*0018*/ 	.byte	0x04, 0x17
        /*001a*/ 	.short	(.L_13 - .L_12)
.L_12:
        /*001c*/ 	.word	0x00000000
        /*0020*/ 	.short	0x0002
        /*0022*/ 	.short	0x0010
        /*0024*/ 	.byte	0x00, 0xf0, 0x11, 0x00


	//----- nvinfo : EIATTR_KPARAM_INFO
	.align		4
.L_13:
        /*0028*/ 	.byte	0x04, 0x17
        /*002a*/ 	.short	(.L_15 - .L_14)
.L_14:
        /*002c*/ 	.word	0x00000000
        /*0030*/ 	.short	0x0001
        /*0032*/ 	.short	0x0008
        /*0034*/ 	.byte	0x00, 0xf4, 0x21, 0x00


	//----- nvinfo : EIATTR_KPARAM_INFO
	.align		4
.L_15:
        /*0038*/ 	.byte	0x04, 0x17
        /*003a*/ 	.short	(.L_17 - .L_16)
.L_16:
        /*003c*/ 	.word	0x00000000
        /*0040*/ 	.short	0x0000
        /*0042*/ 	.short	0x0000
        /*0044*/ 	.byte	0x00, 0xf4, 0x21, 0x00


	//----- nvinfo : EIATTR_SPARSE_MMA_MASK
	.align		4
.L_17:
        /*0048*/ 	.byte	0x03, 0x50
        /*004a*/ 	.short	0x0000


	//----- nvinfo : EIATTR_MAXREG_COUNT
	.align		4
        /*004c*/ 	.byte	0x03, 0x1b
        /*004e*/ 	.short	0x0080


	//----- nvinfo : EIATTR_COOP_GROUP_MASK_REGIDS
	.align		4
        /*0050*/ 	.byte	0x04, 0x29
        /*0052*/ 	.short	(.L_19 - .L_18)


	//   ....[0]....
.L_18:
        /*0054*/ 	.word	0xffffffff


	//   ....[1]....
        /*0058*/ 	.word	0xffffffff


	//   ....[2]....
        /*005c*/ 	.word	0xffffffff


	//   ....[3]....
        /*0060*/ 	.word	0xffffffff


	//   ....[4]....
        /*0064*/ 	.word	0xffffffff


	//   ....[5]....
        /*0068*/ 	.word	0xffffffff


	//   ....[6]....
        /*006c*/ 	.word	0xffffffff


	//   ....[7]....
        /*0070*/ 	.word	0xffffffff


	//   ....[8]....
        /*0074*/ 	.word	0xffffffff


	//----- nvinfo : EIATTR_COOP_GROUP_INSTR_OFFSETS
	.align		4
.L_19:
        /*0078*/ 	.byte	0x04, 0x28
        /*007a*/ 	.short	(.L_21 - .L_20)


	//   ....[0]....
.L_20:
        /*007c*/ 	.word	0x00000230


	//   ....[1]....
        /*0080*/ 	.word	0x000002a0


	//   ....[2]....
        /*0084*/ 	.word	0x000002d0


	//   ....[3]....
        /*0088*/ 	.word	0x00000300


	//   ....[4]....
        /*008c*/ 	.word	0x00000320


	//   ....[5]....
        /*0090*/ 	.word	0x000003b0


	//   ....[6]....
        /*0094*/ 	.word	0x000003d0


	//   ....[7]....
        /*0098*/ 	.word	0x000003f0


	//   ....[8]....
        /*009c*/ 	.word	0x00000410


	//----- nvinfo : EIATTR_EXIT_INSTR_OFFSETS
	.align		4
.L_21:
        /*00a0*/ 	.byte	0x04, 0x1c
        /*00a2*/ 	.short	(.L_23 - .L_22)


	//   ....[0]....
.L_22:
        /*00a4*/ 	.word	0x00000450


	//   ....[1]....
        /*00a8*/ 	.word	0x000004a0


	//----- nvinfo : EIATTR_REQNTID
	.align		4
.L_23:
        /*00ac*/ 	.byte	0x04, 0x10
        /*00ae*/ 	.short	(.L_25 - .L_24)
.L_24:
        /*00b0*/ 	.word	0x00000200
        /*00b4*/ 	.word	0x00000001
        /*00b8*/ 	.word	0x00000001


	//----- nvinfo : EIATTR_CBANK_PARAM_SIZE
	.align		4
.L_25:
        /*00bc*/ 	.byte	0x03, 0x19
        /*00be*/ 	.short	0x0018


	//----- nvinfo : EIATTR_PARAM_CBANK
	.align		4
        /*00c0*/ 	.byte	0x04, 0x0a
        /*00c2*/ 	.short	(.L_27 - .L_26)
	.align		4
.L_26:
        /*00c4*/ 	.word	index@(.nv.constant0.triton_red_fused_mean_27)
        /*00c8*/ 	.short	0x0210
        /*00ca*/ 	.short	0x0018


	//----- nvinfo : EIATTR_SW_WAR
	.align		4
.L_27:
        /*00cc*/ 	.byte	0x04, 0x36
        /*00ce*/ 	.short	(.L_29 - .L_28)
.L_28:
        /*00d0*/ 	.word	0x00000008
.L_29:


//--------------------- .nv.callgraph             --------------------------
	.section	.nv.callgraph,"",@"SHT_CUDA_CALLGRAPH"
	.align	4
	.sectionentsize	8
	.align		4
        /*0000*/ 	.word	0x00000000
	.align		4
        /*0004*/ 	.word	0xffffffff
	.align		4
        /*0008*/ 	.word	0x00000000
	.align		4
        /*000c*/ 	.word	0xfffffffe
	.align		4
        /*0010*/ 	.word	0x00000000
	.align		4
        /*0014*/ 	.word	0xfffffffd
	.align		4
        /*0018*/ 	.word	0x00000000
	.align		4
        /*001c*/ 	.word	0xfffffffc


//--------------------- .text.triton_red_fused_mean_27 --------------------------
	.section	.text.triton_red_fused_mean_27,"ax",@progbits
	.sectionflags	@"SHF_BARRIERS=1"
	.align	128
        .global         triton_red_fused_mean_27
        .type           triton_red_fused_mean_27,@function
        .size           triton_red_fused_mean_27,(.L_x_2 - triton_red_fused_mean_27)
        .other          triton_red_fused_mean_27,@"STO_CUDA_ENTRY STV_DEFAULT"
triton_red_fused_mean_27:
.text.triton_red_fused_mean_27:
[----:B------:R-:W0:Y:S02]  /*0000*/  LDC R1, c[0x0][0x28] ;  /* 0x00000a00ff017b82 */ /* 0x000e240000000800 */
[----:B------:R-:W1:Y:S01]  /*0010*/  S2R R0, SR_CTAID.X ;  /* 0x0000000000007919 */ /* 0x000e620000002500 */
[----:B------:R-:W2:Y:S01]  /*0020*/  LDC.64 R20, c[0x0][0x210] ;  /* 0x00008400ff147b82 */ /* 0x000ea20000000a00 */
[----:B------:R-:W-:Y:S01]  /*0030*/  ULDC.64 UR6, c[0x0][0x208] ;  /* 0x0000820000067ab9 */ /* 0x000fe20000000a00 */
[----:B------:R-:W3:Y:S01]  /*0040*/  S2R R23, SR_TID.X ;  /* 0x0000000000177919 */ /* 0x000ee20000002100 */
[----:B-1----:R-:W-:Y:S02]  /*0050*/  ISETP.GE.AND P0, PT, R0, 0x8, PT ;  /* 0x000000080000780c */ /* 0x002fe40003f06270 */
[----:B---3--:R-:W-:-:S04]  /*0060*/  SHF.L.U32 R2, R23, 0x2, RZ ;  /* 0x0000000217027819 */ /* 0x008fc800000006ff */
[----:B------:R-:W-:-:S04]  /*0070*/  LOP3.LUT R3, R2, 0x7fc, RZ, 0xc0, !PT ;  /* 0x000007fc02037812 */ /* 0x000fc800078ec0ff */
[----:B------:R-:W-:-:S03]  /*0080*/  LEA R3, R0, R3, 0xd ;  /* 0x0000000300037211 */ /* 0x000fc600078e68ff */
[----:B------:R-:W-:Y:S02]  /*0090*/  @P0 MOV R4, RZ ;  /* 0x000000ff00040202 */ /* 0x000fe40000000f00 */
[----:B--2---:R-:W-:Y:S01]  /*00a0*/  IMAD.WIDE R20, R3, 0x4, R20 ;  /* 0x0000000403147825 */ /* 0x004fe200078e0214 */
[----:B------:R-:W-:Y:S06]  /*00b0*/  @P0 BRA `(.L_x_0) ;  /* 0x00000000005c0947 */ /* 0x000fec0003800000 */
[----:B------:R-:W2:Y:S04]  /*00c0*/  LDG.E.EF.128 R4, desc[UR6][R20.64] ;  /* 0x0000000614047981 */ /* 0x000ea8000c0e1d00 */
[----:B------:R-:W3:Y:S04]  /*00d0*/  LDG.E.EF.128 R8, desc[UR6][R20.64+0x2000] ;  /* 0x0020000614087981 */ /* 0x000ee8000c0e1d00 */
[----:B------:R-:W4:Y:S04]  /*00e0*/  LDG.E.EF.128 R12, desc[UR6][R20.64+0x4000] ;  /* 0x00400006140c7981 */ /* 0x000f28000c0e1d00 */
[----:B------:R-:W5:Y:S01]  /*00f0*/  LDG.E.EF.128 R16, desc[UR6][R20.64+0x6000] ;  /* 0x0060000614107981 */ /* 0x000f62000c0e1d00 */
[----:B--2---:R-:W-:Y:S01]  /*0100*/  FADD R22, RZ, R5 ;  /* 0x00000005ff167221 */ /* 0x004fe20000000000 */
[----:B------:R-:W-:Y:S01]  /*0110*/  FADD R3, RZ, R4 ;  /* 0x00000004ff037221 */ /* 0x000fe20000000000 */
[----:B------:R-:W-:Y:S01]  /*0120*/  FADD R5, RZ, R6 ;  /* 0x00000006ff057221 */ /* 0x000fe20000000000 */
[----:B------:R-:W-:Y:S01]  /*0130*/  FADD R4, RZ, R7 ;  /* 0x00000007ff047221 */ /* 0x000fe20000000000 */
[----:B---3--:R-:W-:Y:S01]  /*0140*/  FADD R22, R9, R22 ;  /* 0x0000001609167221 */ /* 0x008fe20000000000 */
[----:B------:R-:W-:Y:S01]  /*0150*/  FADD R3, R8, R3 ;  /* 0x0000000308037221 */ /* 0x000fe20000000000 */
[----:B------:R-:W-:Y:S01]  /*0160*/  FADD R5, R10, R5 ;  /* 0x000000050a057221 */ /* 0x000fe20000000000 */
[----:B------:R-:W-:Y:S01]  /*0170*/  FADD R4, R11, R4 ;  /* 0x000000040b047221 */ /* 0x000fe20000000000 */
[----:B----4-:R-:W-:Y:S01]  /*0180*/  FADD R22, R13, R22 ;  /* 0x000000160d167221 */ /* 0x010fe20000000000 */
[----:B------:R-:W-:Y:S01]  /*0190*/  FADD R3, R12, R3 ;  /* 0x000000030c037221 */ /* 0x000fe20000000000 */
[----:B------:R-:W-:Y:S01]  /*01a0*/  FADD R5, R14, R5 ;  /* 0x000000050e057221 */ /* 0x000fe20000000000 */
[----:B------:R-:W-:Y:S01]  /*01b0*/  FADD R4, R15, R4 ;  /* 0x000000040f047221 */ /* 0x000fe20000000000 */
[----:B-----5:R-:W-:Y:S01]  /*01c0*/  FADD R17, R17, R22 ;  /* 0x0000001611117221 */ /* 0x020fe20000000000 */
[----:B------:R-:W-:Y:S01]  /*01d0*/  FADD R16, R16, R3 ;  /* 0x0000000310107221 */ /* 0x000fe20000000000 */
[----:B------:R-:W-:Y:S01]  /*01e0*/  FADD R5, R18, R5 ;  /* 0x0000000512057221 */ /* 0x000fe20000000000 */
[----:B------:R-:W-:-:S02]  /*01f0*/  FADD R4, R19, R4 ;  /* 0x0000000413047221 */ /* 0x000fc40000000000 */
[----:B------:R-:W-:-:S04]  /*0200*/  FADD R16, R17, R16 ;  /* 0x0000001011107221 */ /* 0x000fc80000000000 */
[----:B------:R-:W-:-:S04]  /*0210*/  FADD R5, R5, R16 ;  /* 0x0000001005057221 */ /* 0x000fc80000000000 */
[----:B------:R-:W-:-:S07]  /*0220*/  FADD R4, R4, R5 ;  /* 0x0000000504047221 */ /* 0x000fce0000000000 */
.L_x_0:
[----:B------:R-:W1:Y:S01]  /*0230*/  SHFL.BFLY PT, R3, R4, 0x10, 0x1f ;  /* 0x0e001f0004037f89 */ /* 0x000e6200000e0000 */
[----:B------:R-:W2:Y:S01]  /*0240*/  S2UR UR5, SR_CgaCtaId ;  /* 0x00000000000579c3 */ /* 0x000ea20000008800 */
[C---:B------:R-:W-:Y:S01]  /*0250*/  LOP3.LUT P0, RZ, R23.reuse, 0x1f, RZ, 0xc0, !PT ;  /* 0x0000001f17ff7812 */ /* 0x040fe2000780c0ff */
[----:B------:R-:W-:Y:S01]  /*0260*/  UMOV UR4, 0x400 ;  /* 0x0000040000047882 */ /* 0x000fe20000000000 */
[----:B------:R-:W-:Y:S01]  /*0270*/  ISETP.GE.AND P1, PT, R23, 0x10, PT ;  /* 0x000000101700780c */ /* 0x000fe20003f26270 */
[----:B-1----:R-:W-:Y:S01]  /*0280*/  FADD R3, R3, R4 ;  /* 0x0000000403037221 */ /* 0x002fe20000000000 */
[----:B--2---:R-:W-:-:S04]  /*0290*/  UPRMT UR4, UR5, 0x654, UR4 ;  /* 0x0000065405047896 */ /* 0x004fc80008000004 */
[----:B------:R-:W1:Y:S02]  /*02a0*/  SHFL.BFLY PT, R6, R3, 0x8, 0x1f ;  /* 0x0d001f0003067f89 */ /* 0x000e6400000e0000 */
[----:B-1----:R-:W-:Y:S01]  /*02b0*/  FADD R6, R3, R6 ;  /* 0x0000000603067221 */ /* 0x002fe20000000000 */
[----:B------:R-:W-:-:S04]  /*02c0*/  SHF.R.U32.HI R3, RZ, 0x3, R23 ;  /* 0x00000003ff037819 */ /* 0x000fc80000011617 */
[----:B------:R-:W1:Y:S01]  /*02d0*/  SHFL.BFLY PT, R5, R6, 0x4, 0x1f ;  /* 0x0c801f0006057f89 */ /* 0x000e6200000e0000 */
[----:B------:R-:W-:Y:S01]  /*02e0*/  LOP3.LUT R3, R3, 0x3c, RZ, 0xc0, !PT ;  /* 0x0000003c03037812 */ /* 0x000fe200078ec0ff */
[----:B-1----:R-:W-:-:S05]  /*02f0*/  FADD R5, R6, R5 ;  /* 0x0000000506057221 */ /* 0x002fca0000000000 */
[----:B------:R-:W1:Y:S02]  /*0300*/  SHFL.BFLY PT, R8, R5, 0x2, 0x1f ;  /* 0x0c401f0005087f89 */ /* 0x000e6400000e0000 */
[----:B-1----:R-:W-:-:S05]  /*0310*/  FADD R8, R5, R8 ;  /* 0x0000000805087221 */ /* 0x002fca0000000000 */
[----:B------:R-:W1:Y:S02]  /*0320*/  SHFL.BFLY PT, R7, R8, 0x1, 0x1f ;  /* 0x0c201f0008077f89 */ /* 0x000e6400000e0000 */
[----:B-1----:R-:W-:-:S05]  /*0330*/  FADD R10, R8, R7 ;  /* 0x00000007080a7221 */ /* 0x002fca0000000000 */
[----:B------:R-:W-:Y:S01]  /*0340*/  @!P0 STS [R3+UR4], R10 ;  /* 0x0000000a03008988 */ /* 0x000fe20008000804 */
[----:B------:R-:W-:Y:S01]  /*0350*/  BAR.SYNC.DEFER_BLOCKING 0x0 ;  /* 0x0000000000007b1d */ /* 0x000fe20000010000 */
[----:B------:R-:W-:-:S04]  /*0360*/  LOP3.LUT P0, RZ, R23, 0xf, RZ, 0xc0, !PT ;  /* 0x0000000f17ff7812 */ /* 0x000fc8000780c0ff */
[C---:B------:R-:W-:Y:S01]  /*0370*/  ISETP.LT.AND P0, PT, R23.reuse, 0x10, !P0 ;  /* 0x000000101700780c */ /* 0x040fe20004701270 */
[----:B------:R-:W1:Y:S01]  /*0380*/  @!P1 LDS R4, [R2+UR4] ;  /* 0x0000000402049984 */ /* 0x000e620008000800 */
[----:B------:R-:W-:-:S04]  /*0390*/  LOP3.LUT P1, RZ, R23, 0x1ff, RZ, 0xc0, !PT ;  /* 0x000001ff17ff7812 */ /* 0x000fc8000782c0ff */
[----:B------:R-:W-:Y:S01]  /*03a0*/  ISETP.LT.AND P1, PT, R0, 0x8, !P1 ;  /* 0x000000080000780c */ /* 0x000fe20004f21270 */
[----:B-1----:R-:W1:Y:S02]  /*03b0*/  SHFL.BFLY PT, R5, R4, 0x8, 0x1f ;  /* 0x0d001f0004057f89 */ /* 0x002e6400000e0000 */
[----:B-1----:R-:W-:-:S05]  /*03c0*/  FADD R5, R4, R5 ;  /* 0x0000000504057221 */ /* 0x002fca0000000000 */
[----:B------:R-:W1:Y:S02]  /*03d0*/  SHFL.BFLY PT, R6, R5, 0x4, 0x1f ;  /* 0x0c801f0005067f89 */ /* 0x000e6400000e0000 */
[----:B-1----:R-:W-:-:S05]  /*03e0*/  FADD R6, R5, R6 ;  /* 0x0000000605067221 */ /* 0x002fca0000000000 */
[----:B------:R-:W1:Y:S02]  /*03f0*/  SHFL.BFLY PT, R7, R6, 0x2, 0x1f ;  /* 0x0c401f0006077f89 */ /* 0x000e6400000e0000 */
[----:B-1----:R-:W-:-:S05]  /*0400*/  FADD R7, R6, R7 ;  /* 0x0000000706077221 */ /* 0x002fca0000000000 */
[----:B------:R-:W1:Y:S02]  /*0410*/  SHFL.BFLY PT, R8, R7, 0x1, 0x1f ;  /* 0x0c201f0007087f89 */ /* 0x000e6400000e0000 */
[----:B-1----:R-:W-:-:S05]  /*0420*/  FADD R3, R7, R8 ;  /* 0x0000000807037221 */ /* 0x002fca0000000000 */
[----:B------:R1:W-:Y:S01]  /*0430*/  @P0 STS [R2+UR4], R3 ;  /* 0x0000000302000988 */ /* 0x0003e20008000804 */
[----:B------:R-:W-:Y:S06]  /*0440*/  BAR.SYNC.DEFER_BLOCKING 0x0 ;  /* 0x0000000000007b1d */ /* 0x000fec0000010000 */
[----:B-1----:R-:W-:Y:S05]  /*0450*/  @!P1 EXIT ;  /* 0x000000000000994d */ /* 0x002fea0003800000 */
[----:B------:R-:W0:Y:S01]  /*0460*/  LDS R5, [UR4] ;  /* 0x00000004ff057984 */ /* 0x000e220008000800 */
[----:B------:R-:W1:Y:S02]  /*0470*/  LDC.64 R2, c[0x0][0x218] ;  /* 0x00008600ff027b82 */ /* 0x000e640000000a00 */
[----:B-1----:R-:W-:-:S05]  /*0480*/  IMAD.WIDE R2, R0, 0x4, R2 ;  /* 0x0000000400027825 */ /* 0x002fca00078e0202 */
[----:B0-----:R-:W-:Y:S01]  /*0490*/  STG.E desc[UR6][R2.64], R5 ;  /* 0x0000000502007986 */ /* 0x001fe2000c101906 */
[----:B------:R-:W-:Y:S05]  /*04a0*/  EXIT ;  /* 0x000000000000794d */ /* 0x000fea0003800000 */
.L_x_1:
[----:B------:R-:W-:-:S00]  /*04b0*/  BRA `(.L_x_1) ;  /* 0xfffffffc00fc7947 */ /* 0x000fc0000383ffff */
[----:B------:R-:W-:-:S00]  /*04c0*/  NOP ;  /* 0x0000000000007918 */ /* 0x000fc00000000000 */
        /* <DEDUP_REMOVED lines=11> */
.L_x_2:


//--------------------- .nv.shared.triton_red_fused_mean_27 --------------------------
	.section	.nv.shared.triton_red_fused_mean_27,"aw",@nobits
	.sectionflags	@""
	.align	16
	.zero		1024


//--------------------- .nv.constant0.triton_red_fused_mean_27 --------------------------
	.section	.nv.constant0.triton_red_fused_mean_27,"a",@progbits
	.sectionflags	@""
	.align	4
.nv.constant0.triton_red_fused_mean_27:
	.zero		552
